//
// Generated by NVIDIA NVVM Compiler
//
// Compiler Build ID: CL-36424714
// Cuda compilation tools, release 13.0, V13.0.88
// Based on NVVM 20.0.0
//

.version 9.0
.target sm_100
.address_size 64

	// .globl	_Z13vectorMultGPUPfS_S_iiii

.visible .entry _Z13vectorMultGPUPfS_S_iiii(
	.param .u64 .ptr .align 1 _Z13vectorMultGPUPfS_S_iiii_param_0,
	.param .u64 .ptr .align 1 _Z13vectorMultGPUPfS_S_iiii_param_1,
	.param .u64 .ptr .align 1 _Z13vectorMultGPUPfS_S_iiii_param_2,
	.param .u32 _Z13vectorMultGPUPfS_S_iiii_param_3,
	.param .u32 _Z13vectorMultGPUPfS_S_iiii_param_4,
	.param .u32 _Z13vectorMultGPUPfS_S_iiii_param_5,
	.param .u32 _Z13vectorMultGPUPfS_S_iiii_param_6
)
{
	.reg .pred 	%p<13>;
	.reg .b32 	%r<41>;
	.reg .b32 	%f<68>;
	.reg .b64 	%rd<53>;

	ld.param.u64 	%rd7, [_Z13vectorMultGPUPfS_S_iiii_param_0];
	ld.param.u64 	%rd8, [_Z13vectorMultGPUPfS_S_iiii_param_1];
	ld.param.u64 	%rd6, [_Z13vectorMultGPUPfS_S_iiii_param_2];
	ld.param.u32 	%r20, [_Z13vectorMultGPUPfS_S_iiii_param_3];
	ld.param.u32 	%r18, [_Z13vectorMultGPUPfS_S_iiii_param_4];
	ld.param.u32 	%r19, [_Z13vectorMultGPUPfS_S_iiii_param_6];
	cvta.to.global.u64 	%rd1, %rd8;
	cvta.to.global.u64 	%rd2, %rd7;
	mov.u32 	%r21, %ctaid.y;
	mov.u32 	%r22, %ntid.y;
	mov.u32 	%r23, %tid.y;
	mad.lo.s32 	%r1, %r21, %r22, %r23;
	mov.u32 	%r24, %ctaid.x;
	mov.u32 	%r25, %ntid.x;
	mov.u32 	%r26, %tid.x;
	mad.lo.s32 	%r2, %r24, %r25, %r26;
	setp.ge.s32 	%p1, %r1, %r20;
	setp.ge.s32 	%p2, %r2, %r19;
	or.pred  	%p3, %p1, %p2;
	@%p3 bra 	$L__BB0_14;
	setp.lt.s32 	%p4, %r18, 1;
	mov.f32 	%f67, 0f00000000;
	@%p4 bra 	$L__BB0_13;
	mul.lo.s32 	%r3, %r18, %r1;
	and.b32  	%r4, %r18, 7;
	setp.lt.u32 	%p5, %r18, 8;
	mov.f32 	%f67, 0f00000000;
	mov.b32 	%r39, 0;
	@%p5 bra 	$L__BB0_5;
	and.b32  	%r39, %r18, 2147483640;
	neg.s32 	%r37, %r39;
	shl.b32 	%r7, %r19, 3;
	mul.wide.u32 	%rd9, %r3, 4;
	add.s64 	%rd10, %rd9, %rd2;
	add.s64 	%rd52, %rd10, 16;
	mov.f32 	%f67, 0f00000000;
	mul.wide.s32 	%rd13, %r19, 4;
	mov.u32 	%r36, %r2;
$L__BB0_4:
	.pragma "nounroll";
	ld.global.f32 	%f17, [%rd52+-16];
	mul.wide.s32 	%rd11, %r36, 4;
	add.s64 	%rd12, %rd1, %rd11;
	ld.global.f32 	%f18, [%rd12];
	fma.rn.f32 	%f19, %f17, %f18, %f67;
	ld.global.f32 	%f20, [%rd52+-12];
	add.s64 	%rd14, %rd12, %rd13;
	ld.global.f32 	%f21, [%rd14];
	fma.rn.f32 	%f22, %f20, %f21, %f19;
	ld.global.f32 	%f23, [%rd52+-8];
	add.s64 	%rd15, %rd14, %rd13;
	ld.global.f32 	%f24, [%rd15];
	fma.rn.f32 	%f25, %f23, %f24, %f22;
	ld.global.f32 	%f26, [%rd52+-4];
	add.s64 	%rd16, %rd15, %rd13;
	ld.global.f32 	%f27, [%rd16];
	fma.rn.f32 	%f28, %f26, %f27, %f25;
	ld.global.f32 	%f29, [%rd52];
	add.s64 	%rd17, %rd16, %rd13;
	ld.global.f32 	%f30, [%rd17];
	fma.rn.f32 	%f31, %f29, %f30, %f28;
	ld.global.f32 	%f32, [%rd52+4];
	add.s64 	%rd18, %rd17, %rd13;
	ld.global.f32 	%f33, [%rd18];
	fma.rn.f32 	%f34, %f32, %f33, %f31;
	ld.global.f32 	%f35, [%rd52+8];
	add.s64 	%rd19, %rd18, %rd13;
	ld.global.f32 	%f36, [%rd19];
	fma.rn.f32 	%f37, %f35, %f36, %f34;
	ld.global.f32 	%f38, [%rd52+12];
	add.s64 	%rd20, %rd19, %rd13;
	ld.global.f32 	%f39, [%rd20];
	fma.rn.f32 	%f67, %f38, %f39, %f37;
	add.s32 	%r37, %r37, 8;
	add.s32 	%r36, %r36, %r7;
	add.s64 	%rd52, %rd52, 32;
	setp.ne.s32 	%p6, %r37, 0;
	@%p6 bra 	$L__BB0_4;
$L__BB0_5:
	setp.eq.s32 	%p7, %r4, 0;
	@%p7 bra 	$L__BB0_13;
	and.b32  	%r13, %r18, 3;
	setp.lt.u32 	%p8, %r4, 4;
	@%p8 bra 	$L__BB0_8;
	add.s32 	%r28, %r39, %r3;
	mul.wide.u32 	%rd21, %r28, 4;
	add.s64 	%rd22, %rd2, %rd21;
	ld.global.f32 	%f41, [%rd22];
	mad.lo.s32 	%r29, %r39, %r19, %r2;
	mul.wide.s32 	%rd23, %r29, 4;
	add.s64 	%rd24, %rd1, %rd23;
	ld.global.f32 	%f42, [%rd24];
	fma.rn.f32 	%f43, %f41, %f42, %f67;
	cvt.u64.u32 	%rd25, %r3;
	cvt.u64.u32 	%rd26, %r39;
	add.s64 	%rd27, %rd26, %rd25;
	shl.b64 	%rd28, %rd27, 2;
	add.s64 	%rd29, %rd2, %rd28;
	ld.global.f32 	%f44, [%rd29+4];
	mul.wide.s32 	%rd30, %r19, 4;
	add.s64 	%rd31, %rd24, %rd30;
	ld.global.f32 	%f45, [%rd31];
	fma.rn.f32 	%f46, %f44, %f45, %f43;
	ld.global.f32 	%f47, [%rd29+8];
	add.s64 	%rd32, %rd31, %rd30;
	ld.global.f32 	%f48, [%rd32];
	fma.rn.f32 	%f49, %f47, %f48, %f46;
	ld.global.f32 	%f50, [%rd29+12];
	add.s64 	%rd33, %rd32, %rd30;
	ld.global.f32 	%f51, [%rd33];
	fma.rn.f32 	%f67, %f50, %f51, %f49;
	add.s32 	%r39, %r39, 4;
$L__BB0_8:
	setp.eq.s32 	%p9, %r13, 0;
	@%p9 bra 	$L__BB0_13;
	setp.eq.s32 	%p10, %r13, 1;
	@%p10 bra 	$L__BB0_11;
	add.s32 	%r30, %r39, %r3;
	mul.wide.u32 	%rd34, %r30, 4;
	add.s64 	%rd35, %rd2, %rd34;
	ld.global.f32 	%f53, [%rd35];
	mad.lo.s32 	%r31, %r39, %r19, %r2;
	mul.wide.s32 	%rd36, %r31, 4;
	add.s64 	%rd37, %rd1, %rd36;
	ld.global.f32 	%f54, [%rd37];
	fma.rn.f32 	%f55, %f53, %f54, %f67;
	cvt.u64.u32 	%rd38, %r3;
	cvt.u64.u32 	%rd39, %r39;
	add.s64 	%rd40, %rd39, %rd38;
	shl.b64 	%rd41, %rd40, 2;
	add.s64 	%rd42, %rd2, %rd41;
	ld.global.f32 	%f56, [%rd42+4];
	mul.wide.s32 	%rd43, %r19, 4;
	add.s64 	%rd44, %rd37, %rd43;
	ld.global.f32 	%f57, [%rd44];
	fma.rn.f32 	%f67, %f56, %f57, %f55;
	add.s32 	%r39, %r39, 2;
$L__BB0_11:
	and.b32  	%r32, %r18, 1;
	setp.eq.b32 	%p11, %r32, 1;
	not.pred 	%p12, %p11;
	@%p12 bra 	$L__BB0_13;
	add.s32 	%r33, %r39, %r3;
	mul.wide.u32 	%rd45, %r33, 4;
	add.s64 	%rd46, %rd2, %rd45;
	ld.global.f32 	%f58, [%rd46];
	mad.lo.s32 	%r34, %r39, %r19, %r2;
	mul.wide.s32 	%rd47, %r34, 4;
	add.s64 	%rd48, %rd1, %rd47;
	ld.global.f32 	%f59, [%rd48];
	fma.rn.f32 	%f67, %f58, %f59, %f67;
$L__BB0_13:
	mad.lo.s32 	%r35, %r19, %r1, %r2;
	cvta.to.global.u64 	%rd49, %rd6;
	mul.wide.s32 	%rd50, %r35, 4;
	add.s64 	%rd51, %rd49, %rd50;
	st.global.f32 	[%rd51], %f67;
$L__BB0_14:
	ret;

}


// ===== COMPILED SASS (sm_100) =====

	.target	sm_100

	.elftype	@"ET_EXEC"


//--------------------- .note.nv.tkinfo           --------------------------
	.section	.note.nv.tkinfo,"",@"SHT_NOTE"
	.sectionflags	@"SHF_NOTE_NV_TKINFO"
	.tkinfo
        /*0018*/ 	.word	0x00000002
        /*0030*/ 	.string	""
        /*0030*/ 	.string	"ptxas"
        /*0030*/ 	.string	"Cuda compilation tools, release 13.0, V13.0.88"
        /*0030*/ 	.string	"Build cuda_13.0.r13.0/compiler.36424714_0"
        /*0030*/ 	.string	"-arch sm_100 -m 64 "



//--------------------- .note.nv.cuinfo           --------------------------
	.section	.note.nv.cuinfo,"",@"SHT_NOTE"
	.sectionflags	@"SHF_NOTE_NV_CUINFO"
        /*0018*/ 	.short	0x0002
        /*001a*/ 	.short	0x0064
        /*001c*/ 	.short	0x0082
	.zero		2


//--------------------- .nv.info                  --------------------------
	.section	.nv.info,"",@"SHT_CUDA_INFO"
	.align	4


	//----- nvinfo : EIATTR_REGCOUNT
	.align		4
        /*0000*/ 	.byte	0x04, 0x2f
        /*0002*/ 	.short	(.L_1 - .L_0)
	.align		4
.L_0:
        /*0004*/ 	.word	index@(_Z13vectorMultGPUPfS_S_iiii)
        /*0008*/ 	.word	0x00000020


	//----- nvinfo : EIATTR_FRAME_SIZE
	.align		4
.L_1:
        /*000c*/ 	.byte	0x04, 0x11
        /*000e*/ 	.short	(.L_3 - .L_2)
	.align		4
.L_2:
        /*0010*/ 	.word	index@(_Z13vectorMultGPUPfS_S_iiii)
        /*0014*/ 	.word	0x00000000


	//----- nvinfo : EIATTR_MIN_STACK_SIZE
	.align		4
.L_3:
        /*0018*/ 	.byte	0x04, 0x12
        /*001a*/ 	.short	(.L_5 - .L_4)
	.align		4
.L_4:
        /*001c*/ 	.word	index@(_Z13vectorMultGPUPfS_S_iiii)
        /*0020*/ 	.word	0x00000000
.L_5:


//--------------------- .nv.compat                --------------------------
	.section	.nv.compat,"",@"SHT_CUDA_COMPAT_INFO"
	.align	4
        /*0000*/ 	.byte	0x02, 0x09, 0x00, 0x00, 0x02, 0x02, 0x01, 0x00, 0x02, 0x05, 0x05, 0x00, 0x03, 0x07, 0x01, 0x01
        /*0010*/ 	.byte	0x02, 0x03, 0x00, 0x00, 0x02, 0x06, 0x01, 0x00, 0x04, 0x0b, 0x08, 0x00, 0x09, 0x00, 0x00, 0x00
        /*0020*/ 	.byte	0x00, 0x00, 0x00, 0x00


//--------------------- .nv.info._Z13vectorMultGPUPfS_S_iiii --------------------------
	.section	.nv.info._Z13vectorMultGPUPfS_S_iiii,"",@"SHT_CUDA_INFO"
	.sectionflags	@""
	.align	4


	//----- nvinfo : EIATTR_CUDA_API_VERSION
	.align		4
        /*0000*/ 	.byte	0x04, 0x37
        /*0002*/ 	.short	(.L_7 - .L_6)
.L_6:
        /*0004*/ 	.word	0x00000082


	//----- nvinfo : EIATTR_KPARAM_INFO
	.align		4
.L_7:
        /*0008*/ 	.byte	0x04, 0x17
        /*000a*/ 	.short	(.L_9 - .L_8)
.L_8:
        /*000c*/ 	.word	0x00000000
        /*0010*/ 	.short	0x0006
        /*0012*/ 	.short	0x0024
        /*0014*/ 	.byte	0x00, 0xf0, 0x11, 0x00


	//----- nvinfo : EIATTR_KPARAM_INFO
	.align		4
.L_9:
        /*0018*/ 	.byte	0x04, 0x17
        /*001a*/ 	.short	(.L_11 - .L_10)
.L_10:
        /*001c*/ 	.word	0x00000000
        /*0020*/ 	.short	0x0005
        /*0022*/ 	.short	0x0020
        /*0024*/ 	.byte	0x00, 0xf0, 0x11, 0x00


	//----- nvinfo : EIATTR_KPARAM_INFO
	.align		4
.L_11:
        /*0028*/ 	.byte	0x04, 0x17
        /*002a*/ 	.short	(.L_13 - .L_12)
.L_12:
        /*002c*/ 	.word	0x00000000
        /*0030*/ 	.short	0x0004
        /*0032*/ 	.short	0x001c
        /*0034*/ 	.byte	0x00, 0xf0, 0x11, 0x00


	//----- nvinfo : EIATTR_KPARAM_INFO
	.align		4
.L_13:
        /*0038*/ 	.byte	0x04, 0x17
        /*003a*/ 	.short	(.L_15 - .L_14)
.L_14:
        /*003c*/ 	.word	0x00000000
        /*0040*/ 	.short	0x0003
        /*0042*/ 	.short	0x0018
        /*0044*/ 	.byte	0x00, 0xf0, 0x11, 0x00


	//----- nvinfo : EIATTR_KPARAM_INFO
	.align		4
.L_15:
        /*0048*/ 	.byte	0x04, 0x17
        /*004a*/ 	.short	(.L_17 - .L_16)
.L_16:
        /*004c*/ 	.word	0x00000000
        /*0050*/ 	.short	0x0002
        /*0052*/ 	.short	0x0010
        /*0054*/ 	.byte	0x00, 0xf5, 0x21, 0x00


	//----- nvinfo : EIATTR_KPARAM_INFO
	.align		4
.L_17:
        /*0058*/ 	.byte	0x04, 0x17
        /*005a*/ 	.short	(.L_19 - .L_18)
.L_18:
        /*005c*/ 	.word	0x00000000
        /*0060*/ 	.short	0x0001
        /*0062*/ 	.short	0x0008
        /*0064*/ 	.byte	0x00, 0xf5, 0x21, 0x00


	//----- nvinfo : EIATTR_KPARAM_INFO
	.align		4
.L_19:
        /*0068*/ 	.byte	0x04, 0x17
        /*006a*/ 	.short	(.L_21 - .L_20)
.L_20:
        /*006c*/ 	.word	0x00000000
        /*0070*/ 	.short	0x0000
        /*0072*/ 	.short	0x0000
        /*0074*/ 	.byte	0x00, 0xf5, 0x21, 0x00


	//----- nvinfo : EIATTR_SPARSE_MMA_MASK
	.align		4
.L_21:
        /*0078*/ 	.byte	0x03, 0x50
        /*007a*/ 	.short	0x0000


	//----- nvinfo : EIATTR_MAXREG_COUNT
	.align		4
        /*007c*/ 	.byte	0x03, 0x1b
        /*007e*/ 	.short	0x00ff


	//----- nvinfo : EIATTR_MERCURY_ISA_VERSION
	.align		4
        /*0080*/ 	.byte	0x03, 0x5f
        /*0082*/ 	.short	0x0101


	//----- nvinfo : EIATTR_VRC_CTA_INIT_COUNT
	.align		4
        /*0084*/ 	.byte	0x02, 0x4a
	.zero		1
	.zero		1


	//----- nvinfo : EIATTR_EXIT_INSTR_OFFSETS
	.align		4
        /*0088*/ 	.byte	0x04, 0x1c
        /*008a*/ 	.short	(.L_23 - .L_22)


	//   ....[0]....
.L_22:
        /*008c*/ 	.word	0x000000d0


	//   ....[1]....
        /*0090*/ 	.word	0x000008f0


	//----- nvinfo : EIATTR_CBANK_PARAM_SIZE
	.align		4
.L_23:
        /*0094*/ 	.byte	0x03, 0x19
        /*0096*/ 	.short	0x0028


	//----- nvinfo : EIATTR_PARAM_CBANK
	.align		4
        /*0098*/ 	.byte	0x04, 0x0a
        /*009a*/ 	.short	(.L_25 - .L_24)
	.align		4
.L_24:
        /*009c*/ 	.word	index@(.nv.constant0._Z13vectorMultGPUPfS_S_iiii)
        /*00a0*/ 	.short	0x0380
        /*00a2*/ 	.short	0x0028


	//----- nvinfo : EIATTR_SW_WAR
	.align		4
.L_25:
        /*00a4*/ 	.byte	0x04, 0x36
        /*00a6*/ 	.short	(.L_27 - .L_26)
.L_26:
        /*00a8*/ 	.word	0x00000008
.L_27:


//--------------------- .nv.callgraph             --------------------------
	.section	.nv.callgraph,"",@"SHT_CUDA_CALLGRAPH"
	.align	4
	.sectionentsize	8
	.align		4
        /*0000*/ 	.word	0x00000000
	.align		4
        /*0004*/ 	.word	0xffffffff
	.align		4
        /*0008*/ 	.word	0x00000000
	.align		4
        /*000c*/ 	.word	0xfffffffe
	.align		4
        /*0010*/ 	.word	0x00000000
	.align		4
        /*0014*/ 	.word	0xfffffffd
	.align		4
        /*0018*/ 	.word	0x00000000
	.align		4
        /*001c*/ 	.word	0xfffffffc


//--------------------- .text._Z13vectorMultGPUPfS_S_iiii --------------------------
	.section	.text._Z13vectorMultGPUPfS_S_iiii,"ax",@progbits
	.align	128
        .global         _Z13vectorMultGPUPfS_S_iiii
        .type           _Z13vectorMultGPUPfS_S_iiii,@function
        .size           _Z13vectorMultGPUPfS_S_iiii,(.L_x_5 - _Z13vectorMultGPUPfS_S_iiii)
        .other          _Z13vectorMultGPUPfS_S_iiii,@"STO_CUDA_ENTRY STV_DEFAULT"
_Z13vectorMultGPUPfS_S_iiii:
.text._Z13vectorMultGPUPfS_S_iiii:
[----:B------:R-:W-:Y:S01]  /*0000*/  LDC R1, c[0x0][0x37c] ;  /* 0x0000df00ff017b82 */ /* 0x000fe20000000800 */
[----:B------:R-:W0:Y:S07]  /*0010*/  S2R R5, SR_TID.X ;  /* 0x0000000000057919 */ /* 0x000e2e0000002100 */
[----:B------:R-:W1:Y:S01]  /*0020*/  LDC R16, c[0x0][0x364] ;  /* 0x0000d900ff107b82 */ /* 0x000e620000000800 */
[----:B------:R-:W2:Y:S01]  /*0030*/  LDCU UR6, c[0x0][0x398] ;  /* 0x00007300ff0677ac */ /* 0x000ea20008000800 */
[----:B------:R-:W1:Y:S06]  /*0040*/  S2R R3, SR_TID.Y ;  /* 0x0000000000037919 */ /* 0x000e6c0000002200 */
[----:B------:R-:W0:Y:S08]  /*0050*/  S2UR UR5, SR_CTAID.X ;  /* 0x00000000000579c3 */ /* 0x000e300000002500 */
[----:B------:R-:W0:Y:S08]  /*0060*/  LDC R0, c[0x0][0x360] ;  /* 0x0000d800ff007b82 */ /* 0x000e300000000800 */
[----:B------:R-:W1:Y:S08]  /*0070*/  S2UR UR4, SR_CTAID.Y ;  /* 0x00000000000479c3 */ /* 0x000e700000002600 */
[----:B------:R-:W3:Y:S01]  /*0080*/  LDC R17, c[0x0][0x3a4] ;  /* 0x0000e900ff117b82 */ /* 0x000ee20000000800 */
[----:B0-----:R-:W-:-:S02]  /*0090*/  IMAD R0, R0, UR5, R5 ;  /* 0x0000000500007c24 */ /* 0x001fc4000f8e0205 */
[----:B-1----:R-:W-:-:S03]  /*00a0*/  IMAD R16, R16, UR4, R3 ;  /* 0x0000000410107c24 */ /* 0x002fc6000f8e0203 */
[----:B---3--:R-:W-:-:S04]  /*00b0*/  ISETP.GE.AND P0, PT, R0, R17, PT ;  /* 0x000000110000720c */ /* 0x008fc80003f06270 */
[----:B--2---:R-:W-:-:S13]  /*00c0*/  ISETP.GE.OR P0, PT, R16, UR6, P0 ;  /* 0x0000000610007c0c */ /* 0x004fda0008706670 */
[----:B------:R-:W-:Y:S05]  /*00d0*/  @P0 EXIT ;  /* 0x000000000000094d */ /* 0x000fea0003800000 */
[----:B------:R-:W0:Y:S01]  /*00e0*/  LDC R19, c[0x0][0x39c] ;  /* 0x0000e700ff137b82 */ /* 0x000e220000000800 */
[----:B------:R-:W1:Y:S01]  /*00f0*/  LDCU.64 UR4, c[0x0][0x358] ;  /* 0x00006b00ff0477ac */ /* 0x000e620008000a00 */
[----:B------:R-:W-:Y:S01]  /*0100*/  HFMA2 R24, -RZ, RZ, 0, 0 ;  /* 0x00000000ff187431 */ /* 0x000fe200000001ff */
[----:B0-----:R-:W-:-:S13]  /*0110*/  ISETP.GE.AND P0, PT, R19, 0x1, PT ;  /* 0x000000011300780c */ /* 0x001fda0003f06270 */
[----:B-1----:R-:W-:Y:S05]  /*0120*/  @!P0 BRA `(.L_x_0) ;  /* 0x0000000400e08947 */ /* 0x002fea0003800000 */
[C---:B------:R-:W-:Y:S01]  /*0130*/  ISETP.GE.U32.AND P1, PT, R19.reuse, 0x8, PT ;  /* 0x000000081300780c */ /* 0x040fe20003f26070 */
[----:B------:R-:W-:Y:S01]  /*0140*/  IMAD R20, R16, R19, RZ ;  /* 0x0000001310147224 */ /* 0x000fe200078e02ff */
[----:B------:R-:W-:Y:S02]  /*0150*/  LOP3.LUT R27, R19, 0x7, RZ, 0xc0, !PT ;  /* 0x00000007131b7812 */ /* 0x000fe400078ec0ff */
[----:B------:R-:W-:Y:S02]  /*0160*/  MOV R24, RZ ;  /* 0x000000ff00187202 */ /* 0x000fe40000000f00 */
[----:B------:R-:W-:Y:S02]  /*0170*/  ISETP.NE.AND P0, PT, R27, RZ, PT ;  /* 0x000000ff1b00720c */ /* 0x000fe40003f05270 */
[----:B------:R-:W-:-:S05]  /*0180*/  MOV R21, RZ ;  /* 0x000000ff00157202 */ /* 0x000fca0000000f00 */
[----:B------:R-:W-:Y:S06]  /*0190*/  @!P1 BRA `(.L_x_1) ;  /* 0x0000000000c49947 */ /* 0x000fec0003800000 */
[----:B------:R-:W0:Y:S01]  /*01a0*/  LDC.64 R2, c[0x0][0x380] ;  /* 0x0000e000ff027b82 */ /* 0x000e220000000a00 */
[----:B------:R-:W-:Y:S02]  /*01b0*/  LOP3.LUT R21, R19, 0x7ffffff8, RZ, 0xc0, !PT ;  /* 0x7ffffff813157812 */ /* 0x000fe400078ec0ff */
[----:B------:R-:W-:Y:S02]  /*01c0*/  MOV R24, RZ ;  /* 0x000000ff00187202 */ /* 0x000fe40000000f00 */
[----:B------:R-:W-:Y:S02]  /*01d0*/  MOV R18, R0 ;  /* 0x0000000000127202 */ /* 0x000fe40000000f00 */
[----:B------:R-:W-:Y:S01]  /*01e0*/  IADD3 R22, PT, PT, -R21, RZ, RZ ;  /* 0x000000ff15167210 */ /* 0x000fe20007ffe1ff */
[----:B0-----:R-:W-:-:S03]  /*01f0*/  IMAD.WIDE.U32 R2, R20, 0x4, R2 ;  /* 0x0000000414027825 */ /* 0x001fc600078e0002 */
[----:B------:R-:W-:-:S04]  /*0200*/  IADD3 R4, P1, PT, R2, 0x10, RZ ;  /* 0x0000001002047810 */ /* 0x000fc80007f3e0ff */
[----:B------:R-:W-:-:S09]  /*0210*/  IADD3.X R5, PT, PT, RZ, R3, RZ, P1, !PT ;  /* 0x00000003ff057210 */ /* 0x000fd20000ffe4ff */
.L_x_2:
[----:B------:R-:W0:Y:S01]  /*0220*/  LDC.64 R14, c[0x0][0x388] ;  /* 0x0000e200ff0e7b82 */ /* 0x000e220000000a00 */
[----:B------:R-:W-:Y:S02]  /*0230*/  MOV R2, R4 ;  /* 0x0000000400027202 */ /* 0x000fe40000000f00 */
[----:B------:R-:W-:-:S05]  /*0240*/  MOV R3, R5 ;  /* 0x0000000500037202 */ /* 0x000fca0000000f00 */
[----:B------:R-:W2:Y:S04]  /*0250*/  LDG.E R25, desc[UR4][R2.64+-0x10] ;  /* 0xfffff00402197981 */ /* 0x000ea8000c1e1900 */
[----:B------:R-:W3:Y:S04]  /*0260*/  LDG.E R23, desc[UR4][R2.64+-0xc] ;  /* 0xfffff40402177981 */ /* 0x000ee8000c1e1900 */
[----:B------:R-:W4:Y:S04]  /*0270*/  LDG.E R29, desc[UR4][R2.64+-0x8] ;  /* 0xfffff804021d7981 */ /* 0x000f28000c1e1900 */
[----:B------:R-:W5:Y:S01]  /*0280*/  LDG.E R28, desc[UR4][R2.64+-0x4] ;  /* 0xfffffc04021c7981 */ /* 0x000f62000c1e1900 */
[----:B0-----:R-:W-:-:S05]  /*0290*/  IMAD.WIDE R14, R18, 0x4, R14 ;  /* 0x00000004120e7825 */ /* 0x001fca00078e020e */
[----:B------:R0:W2:Y:S01]  /*02a0*/  LDG.E R26, desc[UR4][R14.64] ;  /* 0x000000040e1a7981 */ /* 0x0000a2000c1e1900 */
[----:B------:R-:W-:-:S04]  /*02b0*/  IMAD.WIDE R12, R17, 0x4, R14 ;  /* 0x00000004110c7825 */ /* 0x000fc800078e020e */
[C---:B------:R-:W-:Y:S02]  /*02c0*/  IMAD.WIDE R4, R17.reuse, 0x4, R12 ;  /* 0x0000000411047825 */ /* 0x040fe400078e020c */
[----:B------:R-:W3:Y:S02]  /*02d0*/  LDG.E R12, desc[UR4][R12.64] ;  /* 0x000000040c0c7981 */ /* 0x000ee4000c1e1900 */
[C---:B------:R-:W-:Y:S02]  /*02e0*/  IMAD.WIDE R8, R17.reuse, 0x4, R4 ;  /* 0x0000000411087825 */ /* 0x040fe400078e0204 */
[----:B------:R-:W4:Y:S02]  /*02f0*/  LDG.E R4, desc[UR4][R4.64] ;  /* 0x0000000404047981 */ /* 0x000f24000c1e1900 */
[C---:B------:R-:W-:Y:S02]  /*0300*/  IMAD.WIDE R6, R17.reuse, 0x4, R8 ;  /* 0x0000000411067825 */ /* 0x040fe400078e0208 */
[----:B------:R-:W5:Y:S02]  /*0310*/  LDG.E R8, desc[UR4][R8.64] ;  /* 0x0000000408087981 */ /* 0x000f64000c1e1900 */
[----:B------:R-:W-:-:S02]  /*0320*/  IMAD.WIDE R10, R17, 0x4, R6 ;  /* 0x00000004110a7825 */ /* 0x000fc400078e0206 */
[----:B------:R-:W5:Y:S04]  /*0330*/  LDG.E R5, desc[UR4][R2.64] ;  /* 0x0000000402057981 */ /* 0x000f68000c1e1900 */
[----:B------:R-:W5:Y:S01]  /*0340*/  LDG.E R6, desc[UR4][R6.64] ;  /* 0x0000000406067981 */ /* 0x000f62000c1e1900 */
[----:B0-----:R-:W-:-:S03]  /*0350*/  IMAD.WIDE R14, R17, 0x4, R10 ;  /* 0x00000004110e7825 */ /* 0x001fc600078e020a */
[----:B------:R-:W5:Y:S04]  /*0360*/  LDG.E R10, desc[UR4][R10.64] ;  /* 0x000000040a0a7981 */ /* 0x000f68000c1e1900 */
[----:B------:R-:W5:Y:S04]  /*0370*/  LDG.E R13, desc[UR4][R14.64] ;  /* 0x000000040e0d7981 */ /* 0x000f68000c1e1900 */
[----:B------:R-:W5:Y:S04]  /*0380*/  LDG.E R7, desc[UR4][R2.64+0x4] ;  /* 0x0000040402077981 */ /* 0x000f68000c1e1900 */
[----:B------:R-:W5:Y:S01]  /*0390*/  LDG.E R9, desc[UR4][R2.64+0xc] ;  /* 0x00000c0402097981 */ /* 0x000f62000c1e1900 */
[----:B--2---:R-:W-:Y:S01]  /*03a0*/  FFMA R26, R25, R26, R24 ;  /* 0x0000001a191a7223 */ /* 0x004fe20000000018 */
[----:B------:R-:W-:-:S02]  /*03b0*/  IMAD.WIDE R24, R17, 0x4, R14 ;  /* 0x0000000411187825 */ /* 0x000fc400078e020e */
[----:B------:R-:W2:Y:S04]  /*03c0*/  LDG.E R14, desc[UR4][R2.64+0x8] ;  /* 0x00000804020e7981 */ /* 0x000ea8000c1e1900 */
[----:B------:R-:W2:Y:S01]  /*03d0*/  LDG.E R24, desc[UR4][R24.64] ;  /* 0x0000000418187981 */ /* 0x000ea2000c1e1900 */
[----:B---3--:R-:W-:Y:S01]  /*03e0*/  FFMA R12, R23, R12, R26 ;  /* 0x0000000c170c7223 */ /* 0x008fe2000000001a */
[----:B------:R-:W-:-:S03]  /*03f0*/  IADD3 R22, PT, PT, R22, 0x8, RZ ;  /* 0x0000000816167810 */ /* 0x000fc60007ffe0ff */
[----:B----4-:R-:W-:Y:S01]  /*0400*/  FFMA R29, R29, R4, R12 ;  /* 0x000000041d1d7223 */ /* 0x010fe2000000000c */
[----:B------:R-:W-:-:S03]  /*0410*/  ISETP.NE.AND P1, PT, R22, RZ, PT ;  /* 0x000000ff1600720c */ /* 0x000fc60003f25270 */
[----:B-----5:R-:W-:Y:S01]  /*0420*/  FFMA R8, R28, R8, R29 ;  /* 0x000000081c087223 */ /* 0x020fe2000000001d */
[----:B------:R-:W-:-:S03]  /*0430*/  IADD3 R4, P2, PT, R2, 0x20, RZ ;  /* 0x0000002002047810 */ /* 0x000fc60007f5e0ff */
[----:B------:R-:W-:Y:S01]  /*0440*/  FFMA R6, R5, R6, R8 ;  /* 0x0000000605067223 */ /* 0x000fe20000000008 */
[----:B------:R-:W-:Y:S02]  /*0450*/  IADD3.X R5, PT, PT, RZ, R3, RZ, P2, !PT ;  /* 0x00000003ff057210 */ /* 0x000fe400017fe4ff */
[----:B------:R-:W-:Y:S01]  /*0460*/  LEA R18, R17, R18, 0x3 ;  /* 0x0000001211127211 */ /* 0x000fe200078e18ff */
[----:B------:R-:W-:-:S04]  /*0470*/  FFMA R7, R7, R10, R6 ;  /* 0x0000000a07077223 */ /* 0x000fc80000000006 */
[----:B--2---:R-:W-:-:S04]  /*0480*/  FFMA R14, R14, R13, R7 ;  /* 0x0000000d0e0e7223 */ /* 0x004fc80000000007 */
[----:B------:R-:W-:Y:S01]  /*0490*/  FFMA R24, R9, R24, R14 ;  /* 0x0000001809187223 */ /* 0x000fe2000000000e */
[----:B------:R-:W-:Y:S06]  /*04a0*/  @P1 BRA `(.L_x_2) ;  /* 0xfffffffc005c1947 */ /* 0x000fec000383ffff */
.L_x_1:
[----:B------:R-:W-:Y:S05]  /*04b0*/  @!P0 BRA `(.L_x_0) ;  /* 0x0000000000fc8947 */ /* 0x000fea0003800000 */
[----:B------:R-:W-:Y:S02]  /*04c0*/  ISETP.GE.U32.AND P1, PT, R27, 0x4, PT ;  /* 0x000000041b00780c */ /* 0x000fe40003f26070 */
[----:B------:R-:W-:-:S04]  /*04d0*/  LOP3.LUT R14, R19, 0x3, RZ, 0xc0, !PT ;  /* 0x00000003130e7812 */ /* 0x000fc800078ec0ff */
[----:B------:R-:W-:-:S07]  /*04e0*/  ISETP.NE.AND P0, PT, R14, RZ, PT ;  /* 0x000000ff0e00720c */ /* 0x000fce0003f05270 */
[----:B------:R-:W-:Y:S06]  /*04f0*/  @!P1 BRA `(.L_x_3) ;  /* 0x00000000006c9947 */ /* 0x000fec0003800000 */
[----:B------:R-:W0:Y:S01]  /*0500*/  LDC.64 R4, c[0x0][0x388] ;  /* 0x0000e200ff047b82 */ /* 0x000e220000000a00 */
[----:B------:R-:W1:Y:S01]  /*0510*/  LDCU.64 UR6, c[0x0][0x380] ;  /* 0x00007000ff0677ac */ /* 0x000e620008000a00 */
[----:B------:R-:W-:Y:S01]  /*0520*/  IMAD R7, R21, R17, R0 ;  /* 0x0000001115077224 */ /* 0x000fe200078e0200 */
[CC--:B------:R-:W-:Y:S02]  /*0530*/  IADD3 R3, PT, PT, R20.reuse, R21.reuse, RZ ;  /* 0x0000001514037210 */ /* 0x0c0fe40007ffe0ff */
[----:B------:R-:W-:-:S03]  /*0540*/  IADD3 R8, P1, PT, R20, R21, RZ ;  /* 0x0000001514087210 */ /* 0x000fc60007f3e0ff */
[----:B------:R-:W2:Y:S01]  /*0550*/  LDC.64 R12, c[0x0][0x380] ;  /* 0x0000e000ff0c7b82 */ /* 0x000ea20000000a00 */
[----:B0-----:R-:W-:-:S04]  /*0560*/  IMAD.WIDE R4, R7, 0x4, R4 ;  /* 0x0000000407047825 */ /* 0x001fc800078e0204 */
[----:B------:R-:W-:Y:S02]  /*0570*/  IMAD.WIDE R6, R17, 0x4, R4 ;  /* 0x0000000411067825 */ /* 0x000fe400078e0204 */
[----:B------:R-:W3:Y:S02]  /*0580*/  LDG.E R4, desc[UR4][R4.64] ;  /* 0x0000000404047981 */ /* 0x000ee4000c1e1900 */
[----:B--2---:R-:W-:Y:S01]  /*0590*/  IMAD.WIDE.U32 R12, R3, 0x4, R12 ;  /* 0x00000004030c7825 */ /* 0x004fe200078e000c */
[----:B------:R-:W-:Y:S02]  /*05a0*/  IADD3.X R3, PT, PT, RZ, RZ, RZ, P1, !PT ;  /* 0x000000ffff037210 */ /* 0x000fe40000ffe4ff */
[----:B-1----:R-:W-:-:S03]  /*05b0*/  LEA R2, P1, R8, UR6, 0x2 ;  /* 0x0000000608027c11 */ /* 0x002fc6000f8210ff */
[----:B------:R-:W3:Y:S01]  /*05c0*/  LDG.E R13, desc[UR4][R12.64] ;  /* 0x000000040c0d7981 */ /* 0x000ee2000c1e1900 */
[----:B------:R-:W-:Y:S01]  /*05d0*/  LEA.HI.X R3, R8, UR7, R3, 0x2, P1 ;  /* 0x0000000708037c11 */ /* 0x000fe200088f1403 */
[C---:B------:R-:W-:Y:S02]  /*05e0*/  IMAD.WIDE R8, R17.reuse, 0x4, R6 ;  /* 0x0000000411087825 */ /* 0x040fe400078e0206 */
[----:B------:R-:W2:Y:S04]  /*05f0*/  LDG.E R6, desc[UR4][R6.64] ;  /* 0x0000000406067981 */ /* 0x000ea8000c1e1900 */
[----:B------:R-:W2:Y:S01]  /*0600*/  LDG.E R15, desc[UR4][R2.64+0x4] ;  /* 0x00000404020f7981 */ /* 0x000ea2000c1e1900 */
[----:B------:R-:W-:-:S03]  /*0610*/  IMAD.WIDE R10, R17, 0x4, R8 ;  /* 0x00000004110a7825 */ /* 0x000fc600078e0208 */
[----:B------:R-:W4:Y:S04]  /*0620*/  LDG.E R22, desc[UR4][R8.64] ;  /* 0x0000000408167981 */ /* 0x000f28000c1e1900 */
[----:B------:R-:W4:Y:S04]  /*0630*/  LDG.E R18, desc[UR4][R2.64+0x8] ;  /* 0x0000080402127981 */ /* 0x000f28000c1e1900 */
[----:B------:R-:W5:Y:S04]  /*0640*/  LDG.E R26, desc[UR4][R2.64+0xc] ;  /* 0x00000c04021a7981 */ /* 0x000f68000c1e1900 */
[----:B------:R-:W5:Y:S01]  /*0650*/  LDG.E R10, desc[UR4][R10.64] ;  /* 0x000000040a0a7981 */ /* 0x000f62000c1e1900 */
[----:B------:R-:W-:Y:S01]  /*0660*/  IADD3 R21, PT, PT, R21, 0x4, RZ ;  /* 0x0000000415157810 */ /* 0x000fe20007ffe0ff */
[----:B---3--:R-:W-:-:S04]  /*0670*/  FFMA R24, R13, R4, R24 ;  /* 0x000000040d187223 */ /* 0x008fc80000000018 */
[----:B--2---:R-:W-:-:S04]  /*0680*/  FFMA R15, R15, R6, R24 ;  /* 0x000000060f0f7223 */ /* 0x004fc80000000018 */
[----:B----4-:R-:W-:-:S04]  /*0690*/  FFMA R15, R18, R22, R15 ;  /* 0x00000016120f7223 */ /* 0x010fc8000000000f */
[----:B-----5:R-:W-:-:S07]  /*06a0*/  FFMA R24, R26, R10, R15 ;  /* 0x0000000a1a187223 */ /* 0x020fce000000000f */
.L_x_3:
[----:B------:R-:W-:Y:S05]  /*06b0*/  @!P0 BRA `(.L_x_0) ;  /* 0x00000000007c8947 */ /* 0x000fea0003800000 */
[----:B------:R-:W-:Y:S01]  /*06c0*/  ISETP.NE.AND P1, PT, R14, 0x1, PT ;  /* 0x000000010e00780c */ /* 0x000fe20003f25270 */
[----:B------:R-:W0:Y:S01]  /*06d0*/  LDC.64 R10, c[0x0][0x380] ;  /* 0x0000e000ff0a7b82 */ /* 0x000e220000000a00 */
[----:B------:R-:W-:-:S04]  /*06e0*/  LOP3.LUT R19, R19, 0x1, RZ, 0xc0, !PT ;  /* 0x0000000113137812 */ /* 0x000fc800078ec0ff */
[----:B------:R-:W-:-:S03]  /*06f0*/  ISETP.NE.U32.AND P0, PT, R19, 0x1, PT ;  /* 0x000000011300780c */ /* 0x000fc60003f05070 */
[----:B------:R-:W1:Y:S04]  /*0700*/  LDC.64 R8, c[0x0][0x388] ;  /* 0x0000e200ff087b82 */ /* 0x000e680000000a00 */
[CC--:B------:R-:W-:Y:S02]  /*0710*/  @P1 IADD3 R13, PT, PT, R20.reuse, R21.reuse, RZ ;  /* 0x00000015140d1210 */ /* 0x0c0fe40007ffe0ff */
[----:B------:R-:W-:Y:S02]  /*0720*/  @P1 IADD3 R12, P2, PT, R20, R21, RZ ;  /* 0x00000015140c1210 */ /* 0x000fe40007f5e0ff */
[----:B------:R-:W2:Y:S02]  /*0730*/  @P1 LDC.64 R2, c[0x0][0x380] ;  /* 0x0000e000ff021b82 */ /* 0x000ea40000000a00 */
[----:B------:R-:W-:-:S06]  /*0740*/  @P1 IADD3.X R14, PT, PT, RZ, RZ, RZ, P2, !PT ;  /* 0x000000ffff0e1210 */ /* 0x000fcc00017fe4ff */
[----:B------:R-:W3:Y:S01]  /*0750*/  LDC.64 R4, c[0x0][0x380] ;  /* 0x0000e000ff047b82 */ /* 0x000ee20000000a00 */
[----:B0-----:R-:W-:-:S04]  /*0760*/  @P1 IMAD.WIDE.U32 R10, R13, 0x4, R10 ;  /* 0x000000040d0a1825 */ /* 0x001fc800078e000a */
[C---:B------:R-:W-:Y:S01]  /*0770*/  @P1 IMAD R13, R21.reuse, R17, R0 ;  /* 0x00000011150d1224 */ /* 0x040fe200078e0200 */
[----:B------:R-:W-:Y:S01]  /*0780*/  @P1 IADD3 R21, PT, PT, R21, 0x2, RZ ;  /* 0x0000000215151810 */ /* 0x000fe20007ffe0ff */
[----:B------:R-:W4:Y:S01]  /*0790*/  @P1 LDG.E R11, desc[UR4][R10.64] ;  /* 0x000000040a0b1981 */ /* 0x000f22000c1e1900 */
[----:B------:R-:W0:Y:S01]  /*07a0*/  LDC.64 R6, c[0x0][0x388] ;  /* 0x0000e200ff067b82 */ /* 0x000e220000000a00 */
[----:B-1----:R-:W-:Y:S01]  /*07b0*/  @P1 IMAD.WIDE R8, R13, 0x4, R8 ;  /* 0x000000040d081825 */ /* 0x002fe200078e0208 */
[----:B------:R-:W-:Y:S02]  /*07c0*/  @!P0 IADD3 R15, PT, PT, R20, R21, RZ ;  /* 0x00000015140f8210 */ /* 0x000fe40007ffe0ff */
[----:B--2---:R-:W-:Y:S01]  /*07d0*/  @P1 LEA R2, P2, R12, R2, 0x2 ;  /* 0x000000020c021211 */ /* 0x004fe200078410ff */
[----:B------:R-:W-:-:S03]  /*07e0*/  @!P0 IMAD R21, R21, R17, R0 ;  /* 0x0000001115158224 */ /* 0x000fc600078e0200 */
[----:B------:R-:W-:Y:S01]  /*07f0*/  @P1 LEA.HI.X R3, R12, R3, R14, 0x2, P2 ;  /* 0x000000030c031211 */ /* 0x000fe200010f140e */
[----:B------:R-:W-:Y:S01]  /*0800*/  @P1 IMAD.WIDE R12, R17, 0x4, R8 ;  /* 0x00000004110c1825 */ /* 0x000fe200078e0208 */
[----:B------:R-:W4:Y:S03]  /*0810*/  @P1 LDG.E R14, desc[UR4][R8.64] ;  /* 0x00000004080e1981 */ /* 0x000f26000c1e1900 */
[----:B---3--:R-:W-:Y:S01]  /*0820*/  @!P0 IMAD.WIDE.U32 R4, R15, 0x4, R4 ;  /* 0x000000040f048825 */ /* 0x008fe200078e0004 */
[----:B------:R-:W2:Y:S04]  /*0830*/  @P1 LDG.E R2, desc[UR4][R2.64+0x4] ;  /* 0x0000040402021981 */ /* 0x000ea8000c1e1900 */
[----:B------:R-:W2:Y:S01]  /*0840*/  @P1 LDG.E R12, desc[UR4][R12.64] ;  /* 0x000000040c0c1981 */ /* 0x000ea2000c1e1900 */
[----:B0-----:R-:W-:-:S03]  /*0850*/  @!P0 IMAD.WIDE R6, R21, 0x4, R6 ;  /* 0x0000000415068825 */ /* 0x001fc600078e0206 */
[----:B------:R-:W3:Y:S04]  /*0860*/  @!P0 LDG.E R5, desc[UR4][R4.64] ;  /* 0x0000000404058981 */ /* 0x000ee8000c1e1900 */
[----:B------:R-:W3:Y:S01]  /*0870*/  @!P0 LDG.E R6, desc[UR4][R6.64] ;  /* 0x0000000406068981 */ /* 0x000ee2000c1e1900 */
[----:B----4-:R-:W-:-:S04]  /*0880*/  @P1 FFMA R11, R11, R14, R24 ;  /* 0x0000000e0b0b1223 */ /* 0x010fc80000000018 */
[----:B--2---:R-:W-:-:S04]  /*0890*/  @P1 FFMA R24, R2, R12, R11 ;  /* 0x0000000c02181223 */ /* 0x004fc8000000000b */
[----:B---3--:R-:W-:-:S07]  /*08a0*/  @!P0 FFMA R24, R5, R6, R24 ;  /* 0x0000000605188223 */ /* 0x008fce0000000018 */
.L_x_0:
[----:B------:R-:W0:Y:S01]  /*08b0*/  LDC.64 R2, c[0x0][0x390] ;  /* 0x0000e400ff027b82 */ /* 0x000e220000000a00 */
[----:B------:R-:W-:-:S04]  /*08c0*/  IMAD R17, R16, R17, R0 ;  /* 0x0000001110117224 */ /* 0x000fc800078e0200 */
[----:B0-----:R-:W-:-:S05]  /*08d0*/  IMAD.WIDE R2, R17, 0x4, R2 ;  /* 0x0000000411027825 */ /* 0x001fca00078e0202 */
[----:B------:R-:W-:Y:S01]  /*08e0*/  STG.E desc[UR4][R2.64], R24 ;  /* 0x0000001802007986 */ /* 0x000fe2000c101904 */
[----:B------:R-:W-:Y:S05]  /*08f0*/  EXIT ;  /* 0x000000000000794d */ /* 0x000fea0003800000 */
.L_x_4:
[----:B------:R-:W-:-:S00]  /*0900*/  BRA `(.L_x_4) ;  /* 0xfffffffc00fc7947 */ /* 0x000fc0000383ffff */
[----:B------:R-:W-:-:S00]  /*0910*/  NOP ;  /* 0x0000000000007918 */ /* 0x000fc00000000000 */
        /* <DEDUP_REMOVED lines=14> */
.L_x_5:


//--------------------- .nv.shared.reserved.0     --------------------------
	.section	.nv.shared.reserved.0,"aw",@nobits
	.weak		__nv_reservedSMEM_offset_0_alias
	.size		__nv_reservedSMEM_offset_0_alias, 0, 64
	.other		__nv_reservedSMEM_offset_0_alias,@"STO_CUDA_RESERVED_SHARED STV_DEFAULT"
__nv_reservedSMEM_offset_0_alias:
	.zero		0
	.zero		64


//--------------------- .nv.constant0._Z13vectorMultGPUPfS_S_iiii --------------------------
	.section	.nv.constant0._Z13vectorMultGPUPfS_S_iiii,"a",@progbits
	.sectionflags	@""
	.align	4
.nv.constant0._Z13vectorMultGPUPfS_S_iiii:
	.zero		936


//--------------------- SYMBOLS --------------------------

	.type		.nv.reservedSmem.offset0,@object
	.size		.nv.reservedSmem.offset0,0x4
